//
// Generated by NVIDIA NVVM Compiler
//
// Compiler Build ID: CL-36424714
// Cuda compilation tools, release 13.0, V13.0.88
// Based on NVVM 20.0.0
//

.version 9.0
.target sm_100
.address_size 64

	// .globl	_Z9gpu_applyPK1NPKfPf

.visible .entry _Z9gpu_applyPK1NPKfPf(
	.param .u64 .ptr .align 1 _Z9gpu_applyPK1NPKfPf_param_0,
	.param .u64 .ptr .align 1 _Z9gpu_applyPK1NPKfPf_param_1,
	.param .u64 .ptr .align 1 _Z9gpu_applyPK1NPKfPf_param_2
)
{
	.reg .pred 	%p<7>;
	.reg .b32 	%r<53>;
	.reg .b32 	%f<39>;
	.reg .b64 	%rd<34>;
	.reg .b64 	%fd<11>;

	ld.param.u64 	%rd4, [_Z9gpu_applyPK1NPKfPf_param_0];
	ld.param.u64 	%rd5, [_Z9gpu_applyPK1NPKfPf_param_1];
	ld.param.u64 	%rd6, [_Z9gpu_applyPK1NPKfPf_param_2];
	cvta.to.global.u64 	%rd1, %rd6;
	cvta.to.global.u64 	%rd2, %rd5;
	cvta.to.global.u64 	%rd3, %rd4;
	ld.global.u32 	%r6, [%rd3];
	cvt.rn.f64.s32 	%fd1, %r6;
	rcp.rn.f64 	%fd2, %fd1;
	cvt.rn.f32.f64 	%f4, %fd2;
	ld.global.u32 	%r7, [%rd3+4];
	cvt.rn.f64.s32 	%fd3, %r7;
	rcp.rn.f64 	%fd4, %fd3;
	cvt.rn.f32.f64 	%f5, %fd4;
	ld.global.u32 	%r8, [%rd3+8];
	cvt.rn.f64.s32 	%fd5, %r8;
	rcp.rn.f64 	%fd6, %fd5;
	cvt.rn.f32.f64 	%f6, %fd6;
	mul.f32 	%f7, %f4, %f4;
	rcp.rn.f32 	%f1, %f7;
	mul.f32 	%f8, %f5, %f5;
	rcp.rn.f32 	%f2, %f8;
	mul.f32 	%f9, %f6, %f6;
	rcp.rn.f32 	%f10, %f9;
	mov.u32 	%r9, %ctaid.x;
	mov.u32 	%r10, %tid.x;
	mad.lo.s32 	%r1, %r9, 5, %r10;
	mov.u32 	%r11, %ctaid.y;
	mov.u32 	%r12, %tid.y;
	mad.lo.s32 	%r2, %r11, 5, %r12;
	mov.u32 	%r13, %ctaid.z;
	mov.u32 	%r14, %tid.z;
	mad.lo.s32 	%r3, %r13, 5, %r14;
	add.f32 	%f11, %f1, %f2;
	mul.f32 	%f3, %f10, 0f461C4000;
	add.f32 	%f12, %f11, %f3;
	cvt.f64.f32 	%fd7, %f12;
	fma.rn.f64 	%fd8, %fd7, 0d4000000000000000, 0d0000000000000000;
	mad.lo.s32 	%r15, %r7, %r1, %r2;
	mad.lo.s32 	%r16, %r15, %r8, %r3;
	mul.wide.s32 	%rd7, %r16, 4;
	add.s64 	%rd8, %rd2, %rd7;
	ld.global.f32 	%f13, [%rd8];
	cvt.f64.f32 	%fd9, %f13;
	mul.f64 	%fd10, %fd8, %fd9;
	cvt.rn.f32.f64 	%f14, %fd10;
	add.s64 	%rd9, %rd1, %rd7;
	st.global.f32 	[%rd9], %f14;
	bar.sync 	0;
	setp.lt.s32 	%p1, %r1, 1;
	@%p1 bra 	$L__BB0_2;
	ld.global.u32 	%r17, [%rd3+8];
	ld.global.u32 	%r18, [%rd3+4];
	add.s32 	%r19, %r1, -1;
	mad.lo.s32 	%r20, %r18, %r19, %r2;
	mad.lo.s32 	%r21, %r20, %r17, %r3;
	mul.wide.s32 	%rd10, %r21, 4;
	add.s64 	%rd11, %rd2, %rd10;
	ld.global.f32 	%f15, [%rd11];
	add.s32 	%r22, %r20, %r18;
	mad.lo.s32 	%r23, %r22, %r17, %r3;
	mul.wide.s32 	%rd12, %r23, 4;
	add.s64 	%rd13, %rd1, %rd12;
	ld.global.f32 	%f16, [%rd13];
	mul.f32 	%f17, %f1, %f15;
	sub.f32 	%f18, %f16, %f17;
	st.global.f32 	[%rd13], %f18;
$L__BB0_2:
	ld.global.u32 	%r24, [%rd3];
	add.s32 	%r25, %r24, -1;
	setp.ge.s32 	%p2, %r1, %r25;
	@%p2 bra 	$L__BB0_4;
	ld.global.u32 	%r26, [%rd3+8];
	ld.global.u32 	%r27, [%rd3+4];
	mad.lo.s32 	%r28, %r27, %r1, %r2;
	add.s32 	%r29, %r28, %r27;
	mad.lo.s32 	%r30, %r29, %r26, %r3;
	mul.wide.s32 	%rd14, %r30, 4;
	add.s64 	%rd15, %rd2, %rd14;
	ld.global.f32 	%f19, [%rd15];
	mad.lo.s32 	%r31, %r28, %r26, %r3;
	mul.wide.s32 	%rd16, %r31, 4;
	add.s64 	%rd17, %rd1, %rd16;
	ld.global.f32 	%f20, [%rd17];
	mul.f32 	%f21, %f1, %f19;
	sub.f32 	%f22, %f20, %f21;
	st.global.f32 	[%rd17], %f22;
$L__BB0_4:
	setp.eq.s32 	%p3, %r2, 0;
	@%p3 bra 	$L__BB0_6;
	ld.global.u32 	%r32, [%rd3+8];
	ld.global.u32 	%r33, [%rd3+4];
	mad.lo.s32 	%r34, %r33, %r1, %r2;
	add.s32 	%r35, %r34, -1;
	mad.lo.s32 	%r36, %r35, %r32, %r3;
	mul.wide.s32 	%rd18, %r36, 4;
	add.s64 	%rd19, %rd2, %rd18;
	ld.global.f32 	%f23, [%rd19];
	add.s32 	%r37, %r36, %r32;
	mul.wide.s32 	%rd20, %r37, 4;
	add.s64 	%rd21, %rd1, %rd20;
	ld.global.f32 	%f24, [%rd21];
	mul.f32 	%f25, %f2, %f23;
	sub.f32 	%f26, %f24, %f25;
	st.global.f32 	[%rd21], %f26;
$L__BB0_6:
	ld.global.u32 	%r4, [%rd3+4];
	add.s32 	%r38, %r4, -1;
	setp.ge.s32 	%p4, %r2, %r38;
	@%p4 bra 	$L__BB0_8;
	ld.global.u32 	%r39, [%rd3+8];
	mad.lo.s32 	%r40, %r4, %r1, %r2;
	mad.lo.s32 	%r41, %r40, %r39, %r3;
	add.s32 	%r42, %r41, %r39;
	mul.wide.s32 	%rd22, %r42, 4;
	add.s64 	%rd23, %rd2, %rd22;
	ld.global.f32 	%f27, [%rd23];
	mul.wide.s32 	%rd24, %r41, 4;
	add.s64 	%rd25, %rd1, %rd24;
	ld.global.f32 	%f28, [%rd25];
	mul.f32 	%f29, %f2, %f27;
	sub.f32 	%f30, %f28, %f29;
	st.global.f32 	[%rd25], %f30;
$L__BB0_8:
	setp.eq.s32 	%p5, %r3, 0;
	@%p5 bra 	$L__BB0_10;
	ld.global.u32 	%r43, [%rd3+8];
	ld.global.u32 	%r44, [%rd3+4];
	mad.lo.s32 	%r45, %r44, %r1, %r2;
	mad.lo.s32 	%r46, %r45, %r43, %r3;
	add.s32 	%r47, %r46, -1;
	mul.wide.s32 	%rd26, %r47, 4;
	add.s64 	%rd27, %rd2, %rd26;
	ld.global.f32 	%f31, [%rd27];
	mul.f32 	%f32, %f3, %f31;
	mul.wide.s32 	%rd28, %r46, 4;
	add.s64 	%rd29, %rd1, %rd28;
	ld.global.f32 	%f33, [%rd29];
	sub.f32 	%f34, %f33, %f32;
	st.global.f32 	[%rd29], %f34;
$L__BB0_10:
	ld.global.u32 	%r5, [%rd3+8];
	add.s32 	%r48, %r5, -1;
	setp.ge.s32 	%p6, %r3, %r48;
	@%p6 bra 	$L__BB0_12;
	ld.global.u32 	%r49, [%rd3+4];
	mad.lo.s32 	%r50, %r49, %r1, %r2;
	mad.lo.s32 	%r51, %r50, %r5, %r3;
	add.s32 	%r52, %r51, 1;
	mul.wide.s32 	%rd30, %r52, 4;
	add.s64 	%rd31, %rd2, %rd30;
	ld.global.f32 	%f35, [%rd31];
	mul.f32 	%f36, %f3, %f35;
	mul.wide.s32 	%rd32, %r51, 4;
	add.s64 	%rd33, %rd1, %rd32;
	ld.global.f32 	%f37, [%rd33];
	sub.f32 	%f38, %f37, %f36;
	st.global.f32 	[%rd33], %f38;
$L__BB0_12:
	ret;

}


// ===== COMPILED SASS (sm_100) =====

	.target	sm_100

	.elftype	@"ET_EXEC"


//--------------------- .note.nv.tkinfo           --------------------------
	.section	.note.nv.tkinfo,"",@"SHT_NOTE"
	.sectionflags	@"SHF_NOTE_NV_TKINFO"
	.tkinfo
        /*0018*/ 	.word	0x00000002
        /*0030*/ 	.string	""
        /*0030*/ 	.string	"ptxas"
        /*0030*/ 	.string	"Cuda compilation tools, release 13.0, V13.0.88"
        /*0030*/ 	.string	"Build cuda_13.0.r13.0/compiler.36424714_0"
        /*0030*/ 	.string	"-arch sm_100 -m 64 "



//--------------------- .note.nv.cuinfo           --------------------------
	.section	.note.nv.cuinfo,"",@"SHT_NOTE"
	.sectionflags	@"SHF_NOTE_NV_CUINFO"
        /*0018*/ 	.short	0x0002
        /*001a*/ 	.short	0x0064
        /*001c*/ 	.short	0x0082
	.zero		2


//--------------------- .nv.info                  --------------------------
	.section	.nv.info,"",@"SHT_CUDA_INFO"
	.align	4


	//----- nvinfo : EIATTR_REGCOUNT
	.align		4
        /*0000*/ 	.byte	0x04, 0x2f
        /*0002*/ 	.short	(.L_1 - .L_0)
	.align		4
.L_0:
        /*0004*/ 	.word	index@(_Z9gpu_applyPK1NPKfPf)
        /*0008*/ 	.word	0x0000001a


	//----- nvinfo : EIATTR_FRAME_SIZE
	.align		4
.L_1:
        /*000c*/ 	.byte	0x04, 0x11
        /*000e*/ 	.short	(.L_3 - .L_2)
	.align		4
.L_2:
        /*0010*/ 	.word	index@($__internal_1_$__cuda_sm20_rcp_rn_f32_slowpath)
        /*0014*/ 	.word	0x00000000


	//----- nvinfo : EIATTR_FRAME_SIZE
	.align		4
.L_3:
        /*0018*/ 	.byte	0x04, 0x11
        /*001a*/ 	.short	(.L_5 - .L_4)
	.align		4
.L_4:
        /*001c*/ 	.word	index@($__internal_0_$__cuda_sm20_dblrcp_rn_slowpath_v3)
        /*0020*/ 	.word	0x00000000


	//----- nvinfo : EIATTR_FRAME_SIZE
	.align		4
.L_5:
        /*0024*/ 	.byte	0x04, 0x11
        /*0026*/ 	.short	(.L_7 - .L_6)
	.align		4
.L_6:
        /*0028*/ 	.word	index@(_Z9gpu_applyPK1NPKfPf)
        /*002c*/ 	.word	0x00000000


	//----- nvinfo : EIATTR_MIN_STACK_SIZE
	.align		4
.L_7:
        /*0030*/ 	.byte	0x04, 0x12
        /*0032*/ 	.short	(.L_9 - .L_8)
	.align		4
.L_8:
        /*0034*/ 	.word	index@(_Z9gpu_applyPK1NPKfPf)
        /*0038*/ 	.word	0x00000000
.L_9:


//--------------------- .nv.compat                --------------------------
	.section	.nv.compat,"",@"SHT_CUDA_COMPAT_INFO"
	.align	4
        /*0000*/ 	.byte	0x02, 0x09, 0x00, 0x00, 0x02, 0x02, 0x01, 0x00, 0x02, 0x05, 0x05, 0x00, 0x03, 0x07, 0x01, 0x01
        /*0010*/ 	.byte	0x02, 0x03, 0x00, 0x00, 0x02, 0x06, 0x01, 0x00, 0x04, 0x0b, 0x08, 0x00, 0x01, 0x00, 0x00, 0x00
        /*0020*/ 	.byte	0x00, 0x00, 0x00, 0x00


//--------------------- .nv.info._Z9gpu_applyPK1NPKfPf --------------------------
	.section	.nv.info._Z9gpu_applyPK1NPKfPf,"",@"SHT_CUDA_INFO"
	.sectionflags	@""
	.align	4


	//----- nvinfo : EIATTR_CUDA_API_VERSION
	.align		4
        /*0000*/ 	.byte	0x04, 0x37
        /*0002*/ 	.short	(.L_11 - .L_10)
.L_10:
        /*0004*/ 	.word	0x00000082


	//----- nvinfo : EIATTR_KPARAM_INFO
	.align		4
.L_11:
        /*0008*/ 	.byte	0x04, 0x17
        /*000a*/ 	.short	(.L_13 - .L_12)
.L_12:
        /*000c*/ 	.word	0x00000000
        /*0010*/ 	.short	0x0002
        /*0012*/ 	.short	0x0010
        /*0014*/ 	.byte	0x00, 0xf5, 0x21, 0x00


	//----- nvinfo : EIATTR_KPARAM_INFO
	.align		4
.L_13:
        /*0018*/ 	.byte	0x04, 0x17
        /*001a*/ 	.short	(.L_15 - .L_14)
.L_14:
        /*001c*/ 	.word	0x00000000
        /*0020*/ 	.short	0x0001
        /*0022*/ 	.short	0x0008
        /*0024*/ 	.byte	0x00, 0xf5, 0x21, 0x00


	//----- nvinfo : EIATTR_KPARAM_INFO
	.align		4
.L_15:
        /*0028*/ 	.byte	0x04, 0x17
        /*002a*/ 	.short	(.L_17 - .L_16)
.L_16:
        /*002c*/ 	.word	0x00000000
        /*0030*/ 	.short	0x0000
        /*0032*/ 	.short	0x0000
        /*0034*/ 	.byte	0x00, 0xf5, 0x21, 0x00


	//----- nvinfo : EIATTR_SPARSE_MMA_MASK
	.align		4
.L_17:
        /*0038*/ 	.byte	0x03, 0x50
        /*003a*/ 	.short	0x0000


	//----- nvinfo : EIATTR_MAXREG_COUNT
	.align		4
        /*003c*/ 	.byte	0x03, 0x1b
        /*003e*/ 	.short	0x00ff


	//----- nvinfo : EIATTR_NUM_BARRIERS
	.align		4
        /*0040*/ 	.byte	0x02, 0x4c
        /*0042*/ 	.byte	0x01
	.zero		1


	//----- nvinfo : EIATTR_MERCURY_ISA_VERSION
	.align		4
        /*0044*/ 	.byte	0x03, 0x5f
        /*0046*/ 	.short	0x0101


	//----- nvinfo : EIATTR_VRC_CTA_INIT_COUNT
	.align		4
        /*0048*/ 	.byte	0x02, 0x4a
	.zero		1
	.zero		1


	//----- nvinfo : EIATTR_EXIT_INSTR_OFFSETS
	.align		4
        /*004c*/ 	.byte	0x04, 0x1c
        /*004e*/ 	.short	(.L_19 - .L_18)


	//   ....[0]....
.L_18:
        /*0050*/ 	.word	0x00000d30


	//   ....[1]....
        /*0054*/ 	.word	0x00000de0


	//----- nvinfo : EIATTR_CRS_STACK_SIZE
	.align		4
.L_19:
        /*0058*/ 	.byte	0x04, 0x1e
        /*005a*/ 	.short	(.L_21 - .L_20)
.L_20:
        /*005c*/ 	.word	0x00000000


	//----- nvinfo : EIATTR_CBANK_PARAM_SIZE
	.align		4
.L_21:
        /*0060*/ 	.byte	0x03, 0x19
        /*0062*/ 	.short	0x0018


	//----- nvinfo : EIATTR_PARAM_CBANK
	.align		4
        /*0064*/ 	.byte	0x04, 0x0a
        /*0066*/ 	.short	(.L_23 - .L_22)
	.align		4
.L_22:
        /*0068*/ 	.word	index@(.nv.constant0._Z9gpu_applyPK1NPKfPf)
        /*006c*/ 	.short	0x0380
        /*006e*/ 	.short	0x0018


	//----- nvinfo : EIATTR_SW_WAR
	.align		4
.L_23:
        /*0070*/ 	.byte	0x04, 0x36
        /*0072*/ 	.short	(.L_25 - .L_24)
.L_24:
        /*0074*/ 	.word	0x00000008
.L_25:


//--------------------- .nv.callgraph             --------------------------
	.section	.nv.callgraph,"",@"SHT_CUDA_CALLGRAPH"
	.align	4
	.sectionentsize	8
	.align		4
        /*0000*/ 	.word	0x00000000
	.align		4
        /*0004*/ 	.word	0xffffffff
	.align		4
        /*0008*/ 	.word	0x00000000
	.align		4
        /*000c*/ 	.word	0xfffffffe
	.align		4
        /*0010*/ 	.word	0x00000000
	.align		4
        /*0014*/ 	.word	0xfffffffd
	.align		4
        /*0018*/ 	.word	0x00000000
	.align		4
        /*001c*/ 	.word	0xfffffffc


//--------------------- .text._Z9gpu_applyPK1NPKfPf --------------------------
	.section	.text._Z9gpu_applyPK1NPKfPf,"ax",@progbits
	.align	128
        .global         _Z9gpu_applyPK1NPKfPf
        .type           _Z9gpu_applyPK1NPKfPf,@function
        .size           _Z9gpu_applyPK1NPKfPf,(.L_x_25 - _Z9gpu_applyPK1NPKfPf)
        .other          _Z9gpu_applyPK1NPKfPf,@"STO_CUDA_ENTRY STV_DEFAULT"
_Z9gpu_applyPK1NPKfPf:
.text._Z9gpu_applyPK1NPKfPf:
[----:B------:R-:W-:Y:S08]  /*0000*/  LDC R1, c[0x0][0x37c] ;  /* 0x0000df00ff017b82 */ /* 0x000ff00000000800 */
[----:B------:R-:W0:Y:S01]  /*0010*/  LDC.64 R2, c[0x0][0x380] ;  /* 0x0000e000ff027b82 */ /* 0x000e220000000a00 */
[----:B------:R-:W0:Y:S02]  /*0020*/  LDCU.64 UR4, c[0x0][0x358] ;  /* 0x00006b00ff0477ac */ /* 0x000e240008000a00 */
[----:B0-----:R-:W2:Y:S02]  /*0030*/  LDG.E R2, desc[UR4][R2.64] ;  /* 0x0000000402027981 */ /* 0x001ea4000c1e1900 */
[----:B--2---:R-:W0:Y:S08]  /*0040*/  I2F.F64 R4, R2 ;  /* 0x0000000200047312 */ /* 0x004e300000201c00 */
[----:B0-----:R-:W0:Y:S01]  /*0050*/  MUFU.RCP64H R7, R5 ;  /* 0x0000000500077308 */ /* 0x001e220000001800 */
[----:B------:R-:W-:-:S04]  /*0060*/  IADD3 R6, PT, PT, R5, 0x300402, RZ ;  /* 0x0030040205067810 */ /* 0x000fc80007ffe0ff */
[----:B------:R-:W-:Y:S02]  /*0070*/  FSETP.GEU.AND P0, PT, |R6|, 5.8789094863358348022e-39, PT ;  /* 0x004004020600780b */ /* 0x000fe40003f0e200 */
[----:B0-----:R-:W-:-:S08]  /*0080*/  DFMA R8, -R4, R6, 1 ;  /* 0x3ff000000408742b */ /* 0x001fd00000000106 */
[----:B------:R-:W-:-:S08]  /*0090*/  DFMA R8, R8, R8, R8 ;  /* 0x000000080808722b */ /* 0x000fd00000000008 */
[----:B------:R-:W-:-:S08]  /*00a0*/  DFMA R8, R6, R8, R6 ;  /* 0x000000080608722b */ /* 0x000fd00000000006 */
[----:B------:R-:W-:-:S08]  /*00b0*/  DFMA R10, -R4, R8, 1 ;  /* 0x3ff00000040a742b */ /* 0x000fd00000000108 */
[----:B------:R-:W-:Y:S01]  /*00c0*/  DFMA R8, R8, R10, R8 ;  /* 0x0000000a0808722b */ /* 0x000fe20000000008 */
[----:B------:R-:W-:Y:S10]  /*00d0*/  @P0 BRA `(.L_x_0) ;  /* 0x0000000000200947 */ /* 0x000ff40003800000 */
[----:B------:R-:W-:Y:S01]  /*00e0*/  LOP3.LUT R0, R5, 0x7fffffff, RZ, 0xc0, !PT ;  /* 0x7fffffff05007812 */ /* 0x000fe200078ec0ff */
[----:B------:R-:W-:Y:S01]  /*00f0*/  IMAD.MOV.U32 R6, RZ, RZ, R4 ;  /* 0x000000ffff067224 */ /* 0x000fe200078e0004 */
[----:B------:R-:W-:Y:S02]  /*0100*/  MOV R7, R5 ;  /* 0x0000000500077202 */ /* 0x000fe40000000f00 */
[----:B------:R-:W-:Y:S01]  /*0110*/  MOV R8, 0x140 ;  /* 0x0000014000087802 */ /* 0x000fe20000000f00 */
[----:B------:R-:W-:-:S07]  /*0120*/  VIADD R12, R0, 0xfff00000 ;  /* 0xfff00000000c7836 */ /* 0x000fce0000000000 */
[----:B------:R-:W-:Y:S05]  /*0130*/  CALL.REL.NOINC `($__internal_0_$__cuda_sm20_dblrcp_rn_slowpath_v3) ;  /* 0x0000000c002c7944 */ /* 0x000fea0003c00000 */
[----:B------:R-:W-:Y:S01]  /*0140*/  MOV R8, R10 ;  /* 0x0000000a00087202 */ /* 0x000fe20000000f00 */
[----:B------:R-:W-:-:S07]  /*0150*/  IMAD.MOV.U32 R9, RZ, RZ, R11 ;  /* 0x000000ffff097224 */ /* 0x000fce00078e000b */
.L_x_0:
[----:B------:R-:W0:Y:S02]  /*0160*/  LDC.64 R2, c[0x0][0x380] ;  /* 0x0000e000ff027b82 */ /* 0x000e240000000a00 */
[----:B0-----:R-:W2:Y:S01]  /*0170*/  LDG.E R2, desc[UR4][R2.64+0x4] ;  /* 0x0000040402027981 */ /* 0x001ea2000c1e1900 */
[----:B------:R-:W-:Y:S08]  /*0180*/  F2F.F32.F64 R0, R8 ;  /* 0x0000000800007310 */ /* 0x000ff00000301000 */
        /* <DEDUP_REMOVED lines=16> */
.L_x_1:
[----:B------:R-:W0:Y:S02]  /*0290*/  LDC.64 R16, c[0x0][0x380] ;  /* 0x0000e000ff107b82 */ /* 0x000e240000000a00 */
[----:B0-----:R-:W2:Y:S02]  /*02a0*/  LDG.E R3, desc[UR4][R16.64+0x8] ;  /* 0x0000080410037981 */ /* 0x001ea4000c1e1900 */
[----:B--2---:R-:W0:Y:S08]  /*02b0*/  I2F.F64 R6, R3 ;  /* 0x0000000300067312 */ /* 0x004e300000201c00 */
[----:B0-----:R-:W0:Y:S01]  /*02c0*/  MUFU.RCP64H R9, R7 ;  /* 0x0000000700097308 */ /* 0x001e220000001800 */
[----:B------:R-:W-:-:S04]  /*02d0*/  IADD3 R8, PT, PT, R7, 0x300402, RZ ;  /* 0x0030040207087810 */ /* 0x000fc80007ffe0ff */
[----:B------:R-:W-:Y:S02]  /*02e0*/  FSETP.GEU.AND P0, PT, |R8|, 5.8789094863358348022e-39, PT ;  /* 0x004004020800780b */ /* 0x000fe40003f0e200 */
[----:B0-----:R-:W-:-:S08]  /*02f0*/  DFMA R4, -R6, R8, 1 ;  /* 0x3ff000000604742b */ /* 0x001fd00000000108 */
[----:B------:R-:W-:-:S08]  /*0300*/  DFMA R4, R4, R4, R4 ;  /* 0x000000040404722b */ /* 0x000fd00000000004 */
[----:B------:R-:W-:Y:S02]  /*0310*/  DFMA R12, R8, R4, R8 ;  /* 0x00000004080c722b */ /* 0x000fe40000000008 */
[----:B------:R0:W1:Y:S06]  /*0320*/  F2F.F32.F64 R4, R10 ;  /* 0x0000000a00047310 */ /* 0x00006c0000301000 */
[----:B------:R-:W-:-:S08]  /*0330*/  DFMA R14, -R6, R12, 1 ;  /* 0x3ff00000060e742b */ /* 0x000fd0000000010c */
[----:B------:R-:W-:Y:S01]  /*0340*/  DFMA R12, R12, R14, R12 ;  /* 0x0000000e0c0c722b */ /* 0x000fe2000000000c */
[----:B01----:R-:W-:Y:S10]  /*0350*/  @P0 BRA `(.L_x_2) ;  /* 0x0000000000180947 */ /* 0x003ff40003800000 */
[----:B------:R-:W-:Y:S02]  /*0360*/  LOP3.LUT R5, R7, 0x7fffffff, RZ, 0xc0, !PT ;  /* 0x7fffffff07057812 */ /* 0x000fe400078ec0ff */
[----:B------:R-:W-:-:S03]  /*0370*/  MOV R8, 0x3a0 ;  /* 0x000003a000087802 */ /* 0x000fc60000000f00 */
[----:B------:R-:W-:-:S07]  /*0380*/  VIADD R12, R5, 0xfff00000 ;  /* 0xfff00000050c7836 */ /* 0x000fce0000000000 */
[----:B------:R-:W-:Y:S05]  /*0390*/  CALL.REL.NOINC `($__internal_0_$__cuda_sm20_dblrcp_rn_slowpath_v3) ;  /* 0x0000000800947944 */ /* 0x000fea0003c00000 */
[----:B------:R-:W-:Y:S01]  /*03a0*/  MOV R12, R10 ;  /* 0x0000000a000c7202 */ /* 0x000fe20000000f00 */
[----:B------:R-:W-:-:S07]  /*03b0*/  IMAD.MOV.U32 R13, RZ, RZ, R11 ;  /* 0x000000ffff0d7224 */ /* 0x000fce00078e000b */
.L_x_2:
[----:B------:R-:W-:Y:S01]  /*03c0*/  FMUL R9, R0, R0 ;  /* 0x0000000000097220 */ /* 0x000fe20000400000 */
[----:B------:R0:W1:Y:S04]  /*03d0*/  F2F.F32.F64 R5, R12 ;  /* 0x0000000c00057310 */ /* 0x0000680000301000 */
[----:B------:R-:W-:-:S04]  /*03e0*/  IADD3 R0, PT, PT, R9, 0x1800000, RZ ;  /* 0x0180000009007810 */ /* 0x000fc80007ffe0ff */
[----:B------:R-:W-:-:S04]  /*03f0*/  LOP3.LUT R0, R0, 0x7f800000, RZ, 0xc0, !PT ;  /* 0x7f80000000007812 */ /* 0x000fc800078ec0ff */
[----:B------:R-:W-:-:S13]  /*0400*/  ISETP.GT.U32.AND P0, PT, R0, 0x1ffffff, PT ;  /* 0x01ffffff0000780c */ /* 0x000fda0003f04070 */
[----:B01----:R-:W-:Y:S05]  /*0410*/  @P0 BRA `(.L_x_3) ;  /* 0x0000000000140947 */ /* 0x003fea0003800000 */
[----:B------:R-:W-:Y:S01]  /*0420*/  IMAD.MOV.U32 R0, RZ, RZ, R9 ;  /* 0x000000ffff007224 */ /* 0x000fe200078e0009 */
[----:B------:R-:W-:-:S07]  /*0430*/  MOV R8, 0x450 ;  /* 0x0000045000087802 */ /* 0x000fce0000000f00 */
[----:B------:R-:W-:Y:S05]  /*0440*/  CALL.REL.NOINC `($__internal_1_$__cuda_sm20_rcp_rn_f32_slowpath) ;  /* 0x0000000800fc7944 */ /* 0x000fea0003c00000 */
[----:B------:R-:W-:Y:S01]  /*0450*/  MOV R6, R12 ;  /* 0x0000000c00067202 */ /* 0x000fe20000000f00 */
[----:B------:R-:W-:Y:S06]  /*0460*/  BRA `(.L_x_4) ;  /* 0x0000000000107947 */ /* 0x000fec0003800000 */
.L_x_3:
[----:B------:R-:W0:Y:S02]  /*0470*/  MUFU.RCP R6, R9 ;  /* 0x0000000900067308 */ /* 0x000e240000001000 */
[----:B0-----:R-:W-:-:S04]  /*0480*/  FFMA R0, R9, R6, -1 ;  /* 0xbf80000009007423 */ /* 0x001fc80000000006 */
[----:B------:R-:W-:-:S04]  /*0490*/  FADD.FTZ R7, -R0, -RZ ;  /* 0x800000ff00077221 */ /* 0x000fc80000010100 */
[----:B------:R-:W-:-:S07]  /*04a0*/  FFMA R6, R6, R7, R6 ;  /* 0x0000000706067223 */ /* 0x000fce0000000006 */
.L_x_4:
[----:B------:R-:W-:-:S05]  /*04b0*/  FMUL R4, R4, R4 ;  /* 0x0000000404047220 */ /* 0x000fca0000400000 */
[----:B------:R-:W-:-:S04]  /*04c0*/  IADD3 R0, PT, PT, R4, 0x1800000, RZ ;  /* 0x0180000004007810 */ /* 0x000fc80007ffe0ff */
[----:B------:R-:W-:-:S04]  /*04d0*/  LOP3.LUT R0, R0, 0x7f800000, RZ, 0xc0, !PT ;  /* 0x7f80000000007812 */ /* 0x000fc800078ec0ff */
[----:B------:R-:W-:-:S13]  /*04e0*/  ISETP.GT.U32.AND P0, PT, R0, 0x1ffffff, PT ;  /* 0x01ffffff0000780c */ /* 0x000fda0003f04070 */
[----:B------:R-:W-:Y:S05]  /*04f0*/  @P0 BRA `(.L_x_5) ;  /* 0x0000000000140947 */ /* 0x000fea0003800000 */
[----:B------:R-:W-:Y:S01]  /*0500*/  IMAD.MOV.U32 R0, RZ, RZ, R4 ;  /* 0x000000ffff007224 */ /* 0x000fe200078e0004 */
[----:B------:R-:W-:-:S07]  /*0510*/  MOV R8, 0x530 ;  /* 0x0000053000087802 */ /* 0x000fce0000000f00 */
[----:B------:R-:W-:Y:S05]  /*0520*/  CALL.REL.NOINC `($__internal_1_$__cuda_sm20_rcp_rn_f32_slowpath) ;  /* 0x0000000800c47944 */ /* 0x000fea0003c00000 */
[----:B------:R-:W-:Y:S01]  /*0530*/  MOV R7, R12 ;  /* 0x0000000c00077202 */ /* 0x000fe20000000f00 */
[----:B------:R-:W-:Y:S06]  /*0540*/  BRA `(.L_x_6) ;  /* 0x0000000000107947 */ /* 0x000fec0003800000 */
.L_x_5:
[----:B------:R-:W0:Y:S02]  /*0550*/  MUFU.RCP R7, R4 ;  /* 0x0000000400077308 */ /* 0x000e240000001000 */
[----:B0-----:R-:W-:-:S04]  /*0560*/  FFMA R0, R4, R7, -1 ;  /* 0xbf80000004007423 */ /* 0x001fc80000000007 */
[----:B------:R-:W-:-:S04]  /*0570*/  FADD.FTZ R0, -R0, -RZ ;  /* 0x800000ff00007221 */ /* 0x000fc80000010100 */
[----:B------:R-:W-:-:S07]  /*0580*/  FFMA R7, R7, R0, R7 ;  /* 0x0000000007077223 */ /* 0x000fce0000000007 */
.L_x_6:
        /* <DEDUP_REMOVED lines=8> */
[----:B------:R-:W-:Y:S05]  /*0610*/  BRA `(.L_x_8) ;  /* 0x0000000000107947 */ /* 0x000fea0003800000 */
.L_x_7:
[----:B------:R-:W0:Y:S02]  /*0620*/  MUFU.RCP R12, R9 ;  /* 0x00000009000c7308 */ /* 0x000e240000001000 */
[----:B0-----:R-:W-:-:S04]  /*0630*/  FFMA R0, R9, R12, -1 ;  /* 0xbf80000009007423 */ /* 0x001fc8000000000c */
[----:B------:R-:W-:-:S04]  /*0640*/  FADD.FTZ R5, -R0, -RZ ;  /* 0x800000ff00057221 */ /* 0x000fc80000010100 */
[----:B------:R-:W-:-:S07]  /*0650*/  FFMA R12, R12, R5, R12 ;  /* 0x000000050c0c7223 */ /* 0x000fce000000000c */
.L_x_8:
[----:B------:R-:W0:Y:S01]  /*0660*/  S2R R9, SR_CTAID.X ;  /* 0x0000000000097919 */ /* 0x000e220000002500 */
[----:B------:R-:W1:Y:S01]  /*0670*/  LDC.64 R4, c[0x0][0x388] ;  /* 0x0000e200ff047b82 */ /* 0x000e620000000a00 */
[----:B------:R-:W0:Y:S01]  /*0680*/  S2R R0, SR_TID.X ;  /* 0x0000000000007919 */ /* 0x000e220000002100 */
[----:B------:R-:W2:Y:S01]  /*0690*/  S2R R8, SR_CTAID.Y ;  /* 0x0000000000087919 */ /* 0x000ea20000002600 */
[----:B------:R-:W2:Y:S01]  /*06a0*/  S2R R11, SR_TID.Y ;  /* 0x00000000000b7919 */ /* 0x000ea20000002200 */
[----:B------:R-:W3:Y:S01]  /*06b0*/  S2R R10, SR_CTAID.Z ;  /* 0x00000000000a7919 */ /* 0x000ee20000002700 */
[----:B------:R-:W3:Y:S01]  /*06c0*/  S2R R13, SR_TID.Z ;  /* 0x00000000000d7919 */ /* 0x000ee20000002300 */
[----:B0-----:R-:W-:Y:S02]  /*06d0*/  IMAD R9, R9, 0x5, R0 ;  /* 0x0000000509097824 */ /* 0x001fe400078e0200 */
[----:B--2---:R-:W-:-:S04]  /*06e0*/  IMAD R0, R8, 0x5, R11 ;  /* 0x0000000508007824 */ /* 0x004fc800078e020b */
[----:B------:R-:W-:Y:S02]  /*06f0*/  IMAD R2, R2, R9, R0 ;  /* 0x0000000902027224 */ /* 0x000fe400078e0200 */
[----:B---3--:R-:W-:-:S04]  /*0700*/  IMAD R8, R10, 0x5, R13 ;  /* 0x000000050a087824 */ /* 0x008fc800078e020d */
[----:B------:R-:W-:-:S04]  /*0710*/  IMAD R21, R3, R2, R8 ;  /* 0x0000000203157224 */ /* 0x000fc800078e0208 */
[----:B-1----:R-:W-:-:S05]  /*0720*/  IMAD.WIDE R16, R21, 0x4, R4 ;  /* 0x0000000415107825 */ /* 0x002fca00078e0204 */
[----:B------:R0:W2:Y:S01]  /*0730*/  LDG.E R18, desc[UR4][R16.64] ;  /* 0x0000000410127981 */ /* 0x0000a2000c1e1900 */
[----:B------:R-:W-:Y:S01]  /*0740*/  FMUL R12, R12, 10000 ;  /* 0x461c40000c0c7820 */ /* 0x000fe20000400000 */
[----:B------:R-:W-:Y:S01]  /*0750*/  FADD R3, R7, R6 ;  /* 0x0000000607037221 */ /* 0x000fe20000000000 */
[----:B------:R-:W-:-:S03]  /*0760*/  ISETP.GE.AND P0, PT, R9, 0x1, PT ;  /* 0x000000010900780c */ /* 0x000fc60003f06270 */
[----:B------:R-:W-:Y:S02]  /*0770*/  FADD R13, R3, R12 ;  /* 0x0000000c030d7221 */ /* 0x000fe40000000000 */
[----:B------:R-:W0:Y:S02]  /*0780*/  LDC.64 R2, c[0x0][0x390] ;  /* 0x0000e400ff027b82 */ /* 0x000e240000000a00 */
[----:B------:R-:W1:Y:S02]  /*0790*/  F2F.F64.F32 R10, R13 ;  /* 0x0000000d000a7310 */ /* 0x000e640000201800 */
[----:B-1----:R-:W-:-:S04]  /*07a0*/  DFMA R14, R10, 2, RZ ;  /* 0x400000000a0e782b */ /* 0x002fc800000000ff */
[----:B------:R-:W1:Y:S01]  /*07b0*/  LDC.64 R10, c[0x0][0x380] ;  /* 0x0000e000ff0a7b82 */ /* 0x000e620000000a00 */
[----:B0-----:R-:W-:Y:S01]  /*07c0*/  IMAD.WIDE R16, R21, 0x4, R2 ;  /* 0x0000000415107825 */ /* 0x001fe200078e0202 */
[----:B--2---:R-:W0:Y:S02]  /*07d0*/  F2F.F64.F32 R18, R18 ;  /* 0x0000001200127310 */ /* 0x004e240000201800 */
[----:B0-----:R-:W-:-:S06]  /*07e0*/  DMUL R14, R14, R18 ;  /* 0x000000120e0e7228 */ /* 0x001fcc0000000000 */
[----:B------:R-:W0:Y:S02]  /*07f0*/  F2F.F32.F64 R23, R14 ;  /* 0x0000000e00177310 */ /* 0x000e240000301000 */
[----:B0-----:R0:W-:Y:S01]  /*0800*/  STG.E desc[UR4][R16.64], R23 ;  /* 0x0000001710007986 */ /* 0x0011e2000c101904 */
[----:B------:R-:W-:Y:S06]  /*0810*/  BAR.SYNC.DEFER_BLOCKING 0x0 ;  /* 0x0000000000007b1d */ /* 0x000fec0000010000 */
[----:B-1----:R-:W2:Y:S04]  /*0820*/  @P0 LDG.E R19, desc[UR4][R10.64+0x4] ;  /* 0x000004040a130981 */ /* 0x002ea8000c1e1900 */
[----:B------:R-:W3:Y:S01]  /*0830*/  @P0 LDG.E R13, desc[UR4][R10.64+0x8] ;  /* 0x000008040a0d0981 */ /* 0x000ee2000c1e1900 */
[----:B------:R-:W-:-:S05]  /*0840*/  @P0 IADD3 R18, PT, PT, R9, -0x1, RZ ;  /* 0xffffffff09120810 */ /* 0x000fca0007ffe0ff */
[----:B--2---:R-:W-:-:S05]  /*0850*/  @P0 IMAD R18, R19, R18, R0 ;  /* 0x0000001213120224 */ /* 0x004fca00078e0200 */
[-C--:B------:R-:W-:Y:S01]  /*0860*/  @P0 IADD3 R20, PT, PT, R19, R18.reuse, RZ ;  /* 0x0000001213140210 */ /* 0x080fe20007ffe0ff */
[----:B---3--:R-:W-:-:S04]  /*0870*/  @P0 IMAD R19, R13, R18, R8 ;  /* 0x000000120d130224 */ /* 0x008fc800078e0208 */
[----:B------:R-:W-:Y:S02]  /*0880*/  @P0 IMAD R13, R13, R20, R8 ;  /* 0x000000140d0d0224 */ /* 0x000fe400078e0208 */
[----:B------:R-:W-:-:S04]  /*0890*/  @P0 IMAD.WIDE R14, R19, 0x4, R4 ;  /* 0x00000004130e0825 */ /* 0x000fc800078e0204 */
[----:B------:R-:W-:Y:S02]  /*08a0*/  @P0 IMAD.WIDE R18, R13, 0x4, R2 ;  /* 0x000000040d120825 */ /* 0x000fe400078e0202 */
[----:B------:R-:W2:Y:S04]  /*08b0*/  @P0 LDG.E R15, desc[UR4][R14.64] ;  /* 0x000000040e0f0981 */ /* 0x000ea8000c1e1900 */
[----:B0-----:R-:W2:Y:S02]  /*08c0*/  @P0 LDG.E R16, desc[UR4][R18.64] ;  /* 0x0000000412100981 */ /* 0x001ea4000c1e1900 */
[----:B--2---:R-:W-:-:S05]  /*08d0*/  @P0 FFMA R13, R15, -R6, R16 ;  /* 0x800000060f0d0223 */ /* 0x004fca0000000010 */
[----:B------:R0:W-:Y:S04]  /*08e0*/  @P0 STG.E desc[UR4][R18.64], R13 ;  /* 0x0000000d12000986 */ /* 0x0001e8000c101904 */
[----:B------:R-:W2:Y:S01]  /*08f0*/  LDG.E R16, desc[UR4][R10.64] ;  /* 0x000000040a107981 */ /* 0x000ea2000c1e1900 */
[----:B------:R-:W-:Y:S01]  /*0900*/  BSSY.RECONVERGENT B0, `(.L_x_9) ;  /* 0x0000011000007945 */ /* 0x000fe20003800200 */
[----:B------:R-:W-:Y:S01]  /*0910*/  ISETP.NE.AND P1, PT, R0, RZ, PT ;  /* 0x000000ff0000720c */ /* 0x000fe20003f25270 */
[----:B--2---:R-:W-:-:S05]  /*0920*/  VIADD R16, R16, 0xffffffff ;  /* 0xffffffff10107836 */ /* 0x004fca0000000000 */
[----:B------:R-:W-:-:S13]  /*0930*/  ISETP.GE.AND P0, PT, R9, R16, PT ;  /* 0x000000100900720c */ /* 0x000fda0003f06270 */
[----:B0-----:R-:W-:Y:S05]  /*0940*/  @P0 BRA `(.L_x_10) ;  /* 0x0000000000300947 */ /* 0x001fea0003800000 */
[----:B------:R-:W2:Y:S04]  /*0950*/  LDG.E R14, desc[UR4][R10.64+0x4] ;  /* 0x000004040a0e7981 */ /* 0x000ea8000c1e1900 */
[----:B------:R-:W3:Y:S01]  /*0960*/  LDG.E R13, desc[UR4][R10.64+0x8] ;  /* 0x000008040a0d7981 */ /* 0x000ee2000c1e1900 */
[----:B--2---:R-:W-:-:S05]  /*0970*/  IMAD R15, R9, R14, R0 ;  /* 0x0000000e090f7224 */ /* 0x004fca00078e0200 */
[-C--:B------:R-:W-:Y:S01]  /*0980*/  IADD3 R14, PT, PT, R14, R15.reuse, RZ ;  /* 0x0000000f0e0e7210 */ /* 0x080fe20007ffe0ff */
[----:B---3--:R-:W-:-:S04]  /*0990*/  IMAD R15, R13, R15, R8 ;  /* 0x0000000f0d0f7224 */ /* 0x008fc800078e0208 */
[----:B------:R-:W-:Y:S02]  /*09a0*/  IMAD R17, R13, R14, R8 ;  /* 0x0000000e0d117224 */ /* 0x000fe400078e0208 */
[----:B------:R-:W-:-:S04]  /*09b0*/  IMAD.WIDE R14, R15, 0x4, R2 ;  /* 0x000000040f0e7825 */ /* 0x000fc800078e0202 */
[----:B------:R-:W-:Y:S01]  /*09c0*/  IMAD.WIDE R16, R17, 0x4, R4 ;  /* 0x0000000411107825 */ /* 0x000fe200078e0204 */
[----:B------:R-:W2:Y:S05]  /*09d0*/  LDG.E R18, desc[UR4][R14.64] ;  /* 0x000000040e127981 */ /* 0x000eaa000c1e1900 */
[----:B------:R-:W2:Y:S02]  /*09e0*/  LDG.E R17, desc[UR4][R16.64] ;  /* 0x0000000410117981 */ /* 0x000ea4000c1e1900 */
[----:B--2---:R-:W-:-:S05]  /*09f0*/  FFMA R13, R17, -R6, R18 ;  /* 0x80000006110d7223 */ /* 0x004fca0000000012 */
[----:B------:R0:W-:Y:S02]  /*0a00*/  STG.E desc[UR4][R14.64], R13 ;  /* 0x0000000d0e007986 */ /* 0x0001e4000c101904 */
.L_x_10:
[----:B------:R-:W-:Y:S05]  /*0a10*/  BSYNC.RECONVERGENT B0 ;  /* 0x0000000000007941 */ /* 0x000fea0003800200 */
.L_x_9:
[----:B------:R-:W-:Y:S04]  /*0a20*/  BSSY.RECONVERGENT B0, `(.L_x_11) ;  /* 0x000000e000007945 */ /* 0x000fe80003800200 */
[----:B------:R-:W-:Y:S05]  /*0a30*/  @!P1 BRA `(.L_x_12) ;  /* 0x0000000000309947 */ /* 0x000fea0003800000 */
[----:B------:R-:W2:Y:S04]  /*0a40*/  LDG.E R6, desc[UR4][R10.64+0x4] ;  /* 0x000004040a067981 */ /* 0x000ea8000c1e1900 */
[----:B0-----:R-:W3:Y:S01]  /*0a50*/  LDG.E R13, desc[UR4][R10.64+0x8] ;  /* 0x000008040a0d7981 */ /* 0x001ee2000c1e1900 */
[----:B--2---:R-:W-:-:S05]  /*0a60*/  IMAD R6, R9, R6, R0 ;  /* 0x0000000609067224 */ /* 0x004fca00078e0200 */
[----:B------:R-:W-:-:S05]  /*0a70*/  IADD3 R6, PT, PT, R6, -0x1, RZ ;  /* 0xffffffff06067810 */ /* 0x000fca0007ffe0ff */
[----:B---3--:R-:W-:-:S04]  /*0a80*/  IMAD R6, R13, R6, R8 ;  /* 0x000000060d067224 */ /* 0x008fc800078e0208 */
[----:B------:R-:W-:Y:S02]  /*0a90*/  IMAD.IADD R17, R13, 0x1, R6 ;  /* 0x000000010d117824 */ /* 0x000fe400078e0206 */
[----:B------:R-:W-:-:S04]  /*0aa0*/  IMAD.WIDE R14, R6, 0x4, R4 ;  /* 0x00000004060e7825 */ /* 0x000fc800078e0204 */
[----:B------:R-:W-:Y:S02]  /*0ab0*/  IMAD.WIDE R16, R17, 0x4, R2 ;  /* 0x0000000411107825 */ /* 0x000fe400078e0202 */
[----:B------:R-:W2:Y:S04]  /*0ac0*/  LDG.E R14, desc[UR4][R14.64] ;  /* 0x000000040e0e7981 */ /* 0x000ea8000c1e1900 */
[----:B------:R-:W2:Y:S02]  /*0ad0*/  LDG.E R13, desc[UR4][R16.64] ;  /* 0x00000004100d7981 */ /* 0x000ea4000c1e1900 */
[----:B--2---:R-:W-:-:S05]  /*0ae0*/  FFMA R13, R14, -R7, R13 ;  /* 0x800000070e0d7223 */ /* 0x004fca000000000d */
[----:B------:R1:W-:Y:S02]  /*0af0*/  STG.E desc[UR4][R16.64], R13 ;  /* 0x0000000d10007986 */ /* 0x0003e4000c101904 */
.L_x_12:
[----:B------:R-:W-:Y:S05]  /*0b00*/  BSYNC.RECONVERGENT B0 ;  /* 0x0000000000007941 */ /* 0x000fea0003800200 */
.L_x_11:
[----:B------:R-:W0:Y:S01]  /*0b10*/  LDG.E R6, desc[UR4][R10.64+0x4] ;  /* 0x000004040a067981 */ /* 0x000e22000c1e1900 */
[----:B------:R-:W-:Y:S01]  /*0b20*/  BSSY.RECONVERGENT B0, `(.L_x_13) ;  /* 0x000000f000007945 */ /* 0x000fe20003800200 */
[----:B------:R-:W-:Y:S02]  /*0b30*/  ISETP.NE.AND P1, PT, R8, RZ, PT ;  /* 0x000000ff0800720c */ /* 0x000fe40003f25270 */
[----:B01----:R-:W-:-:S04]  /*0b40*/  IADD3 R13, PT, PT, R6, -0x1, RZ ;  /* 0xffffffff060d7810 */ /* 0x003fc80007ffe0ff */
[----:B------:R-:W-:-:S13]  /*0b50*/  ISETP.GE.AND P0, PT, R0, R13, PT ;  /* 0x0000000d0000720c */ /* 0x000fda0003f06270 */
[----:B------:R-:W-:Y:S05]  /*0b60*/  @P0 BRA `(.L_x_14) ;  /* 0x0000000000280947 */ /* 0x000fea0003800000 */
[----:B------:R-:W2:Y:S01]  /*0b70*/  LDG.E R13, desc[UR4][R10.64+0x8] ;  /* 0x000008040a0d7981 */ /* 0x000ea2000c1e1900 */
[----:B------:R-:W-:-:S04]  /*0b80*/  IMAD R6, R9, R6, R0 ;  /* 0x0000000609067224 */ /* 0x000fc800078e0200 */
[----:B--2---:R-:W-:-:S04]  /*0b90*/  IMAD R6, R13, R6, R8 ;  /* 0x000000060d067224 */ /* 0x004fc800078e0208 */
[----:B------:R-:W-:Y:S01]  /*0ba0*/  IMAD.WIDE R16, R6, 0x4, R2 ;  /* 0x0000000406107825 */ /* 0x000fe200078e0202 */
[----:B------:R-:W-:-:S04]  /*0bb0*/  IADD3 R15, PT, PT, R13, R6, RZ ;  /* 0x000000060d0f7210 */ /* 0x000fc80007ffe0ff */
[----:B------:R-:W2:Y:S01]  /*0bc0*/  LDG.E R13, desc[UR4][R16.64] ;  /* 0x00000004100d7981 */ /* 0x000ea2000c1e1900 */
[----:B------:R-:W-:-:S06]  /*0bd0*/  IMAD.WIDE R14, R15, 0x4, R4 ;  /* 0x000000040f0e7825 */ /* 0x000fcc00078e0204 */
[----:B------:R-:W2:Y:S02]  /*0be0*/  LDG.E R14, desc[UR4][R14.64] ;  /* 0x000000040e0e7981 */ /* 0x000ea4000c1e1900 */
[----:B--2---:R-:W-:-:S05]  /*0bf0*/  FFMA R13, R14, -R7, R13 ;  /* 0x800000070e0d7223 */ /* 0x004fca000000000d */
[----:B------:R0:W-:Y:S02]  /*0c00*/  STG.E desc[UR4][R16.64], R13 ;  /* 0x0000000d10007986 */ /* 0x0001e4000c101904 */
.L_x_14:
[----:B------:R-:W-:Y:S05]  /*0c10*/  BSYNC.RECONVERGENT B0 ;  /* 0x0000000000007941 */ /* 0x000fea0003800200 */
.L_x_13:
[----:B------:R-:W-:Y:S04]  /*0c20*/  BSSY.RECONVERGENT B0, `(.L_x_15) ;  /* 0x000000d000007945 */ /* 0x000fe80003800200 */
[----:B------:R-:W-:Y:S05]  /*0c30*/  @!P1 BRA `(.L_x_16) ;  /* 0x00000000002c9947 */ /* 0x000fea0003800000 */
[----:B------:R-:W2:Y:S04]  /*0c40*/  LDG.E R6, desc[UR4][R10.64+0x4] ;  /* 0x000004040a067981 */ /* 0x000ea8000c1e1900 */
[----:B------:R-:W3:Y:S01]  /*0c50*/  LDG.E R7, desc[UR4][R10.64+0x8] ;  /* 0x000008040a077981 */ /* 0x000ee2000c1e1900 */
[----:B--2---:R-:W-:-:S04]  /*0c60*/  IMAD R6, R9, R6, R0 ;  /* 0x0000000609067224 */ /* 0x004fc800078e0200 */
[----:B---3--:R-:W-:-:S04]  /*0c70*/  IMAD R7, R7, R6, R8 ;  /* 0x0000000607077224 */ /* 0x008fc800078e0208 */
[C---:B0-----:R-:W-:Y:S02]  /*0c80*/  VIADD R13, R7.reuse, 0xffffffff ;  /* 0xffffffff070d7836 */ /* 0x041fe40000000000 */
[----:B------:R-:W-:-:S04]  /*0c90*/  IMAD.WIDE R14, R7, 0x4, R2 ;  /* 0x00000004070e7825 */ /* 0x000fc800078e0202 */
[----:B------:R-:W-:Y:S02]  /*0ca0*/  IMAD.WIDE R6, R13, 0x4, R4 ;  /* 0x000000040d067825 */ /* 0x000fe400078e0204 */
[----:B------:R-:W2:Y:S04]  /*0cb0*/  LDG.E R13, desc[UR4][R14.64] ;  /* 0x000000040e0d7981 */ /* 0x000ea8000c1e1900 */
[----:B------:R-:W2:Y:S02]  /*0cc0*/  LDG.E R7, desc[UR4][R6.64] ;  /* 0x0000000406077981 */ /* 0x000ea4000c1e1900 */
[----:B--2---:R-:W-:-:S05]  /*0cd0*/  FFMA R13, -R12, R7, R13 ;  /* 0x000000070c0d7223 */ /* 0x004fca000000010d */
[----:B------:R1:W-:Y:S02]  /*0ce0*/  STG.E desc[UR4][R14.64], R13 ;  /* 0x0000000d0e007986 */ /* 0x0003e4000c101904 */
.L_x_16:
[----:B------:R-:W-:Y:S05]  /*0cf0*/  BSYNC.RECONVERGENT B0 ;  /* 0x0000000000007941 */ /* 0x000fea0003800200 */
.L_x_15:
[----:B------:R-:W0:Y:S02]  /*0d00*/  LDG.E R7, desc[UR4][R10.64+0x8] ;  /* 0x000008040a077981 */ /* 0x000e24000c1e1900 */
[----:B01----:R-:W-:-:S04]  /*0d10*/  IADD3 R13, PT, PT, R7, -0x1, RZ ;  /* 0xffffffff070d7810 */ /* 0x003fc80007ffe0ff */
[----:B------:R-:W-:-:S13]  /*0d20*/  ISETP.GE.AND P0, PT, R8, R13, PT ;  /* 0x0000000d0800720c */ /* 0x000fda0003f06270 */
[----:B------:R-:W-:Y:S05]  /*0d30*/  @P0 EXIT ;  /* 0x000000000000094d */ /* 0x000fea0003800000 */
[----:B------:R-:W2:Y:S02]  /*0d40*/  LDG.E R10, desc[UR4][R10.64+0x4] ;  /* 0x000004040a0a7981 */ /* 0x000ea4000c1e1900 */
[----:B--2---:R-:W-:-:S04]  /*0d50*/  IMAD R0, R9, R10, R0 ;  /* 0x0000000a09007224 */ /* 0x004fc800078e0200 */
[----:B------:R-:W-:-:S04]  /*0d60*/  IMAD R7, R7, R0, R8 ;  /* 0x0000000007077224 */ /* 0x000fc800078e0208 */
[C---:B------:R-:W-:Y:S01]  /*0d70*/  IMAD.WIDE R2, R7.reuse, 0x4, R2 ;  /* 0x0000000407027825 */ /* 0x040fe200078e0202 */
[----:B------:R-:W-:-:S04]  /*0d80*/  IADD3 R9, PT, PT, R7, 0x1, RZ ;  /* 0x0000000107097810 */ /* 0x000fc80007ffe0ff */
[----:B------:R-:W2:Y:S01]  /*0d90*/  LDG.E R7, desc[UR4][R2.64] ;  /* 0x0000000402077981 */ /* 0x000ea2000c1e1900 */
[----:B------:R-:W-:-:S06]  /*0da0*/  IMAD.WIDE R4, R9, 0x4, R4 ;  /* 0x0000000409047825 */ /* 0x000fcc00078e0204 */
[----:B------:R-:W2:Y:S02]  /*0db0*/  LDG.E R5, desc[UR4][R4.64] ;  /* 0x0000000404057981 */ /* 0x000ea4000c1e1900 */
[----:B--2---:R-:W-:-:S05]  /*0dc0*/  FFMA R7, -R12, R5, R7 ;  /* 0x000000050c077223 */ /* 0x004fca0000000107 */
[----:B------:R-:W-:Y:S01]  /*0dd0*/  STG.E desc[UR4][R2.64], R7 ;  /* 0x0000000702007986 */ /* 0x000fe2000c101904 */
[----:B------:R-:W-:Y:S05]  /*0de0*/  EXIT ;  /* 0x000000000000794d */ /* 0x000fea0003800000 */
        .weak           $__internal_0_$__cuda_sm20_dblrcp_rn_slowpath_v3
        .type           $__internal_0_$__cuda_sm20_dblrcp_rn_slowpath_v3,@function
        .size           $__internal_0_$__cuda_sm20_dblrcp_rn_slowpath_v3,($__internal_1_$__cuda_sm20_rcp_rn_f32_slowpath - $__internal_0_$__cuda_sm20_dblrcp_rn_slowpath_v3)
$__internal_0_$__cuda_sm20_dblrcp_rn_slowpath_v3:
[----:B------:R-:W-:-:S14]  /*0df0*/  DSETP.GTU.AND P0, PT, |R6|, +INF , PT ;  /* 0x7ff000000600742a */ /* 0x000fdc0003f0c200 */
[----:B------:R-:W-:Y:S05]  /*0e00*/  @P0 BRA `(.L_x_17) ;  /* 0x00000000007c0947 */ /* 0x000fea0003800000 */
[----:B------:R-:W-:-:S05]  /*0e10*/  LOP3.LUT R9, R7, 0x7fffffff, RZ, 0xc0, !PT ;  /* 0x7fffffff07097812 */ /* 0x000fca00078ec0ff */
[----:B------:R-:W-:-:S05]  /*0e20*/  VIADD R5, R9, 0xffffffff ;  /* 0xffffffff09057836 */ /* 0x000fca0000000000 */
[----:B------:R-:W-:-:S13]  /*0e30*/  ISETP.GE.U32.AND P0, PT, R5, 0x7fefffff, PT ;  /* 0x7fefffff0500780c */ /* 0x000fda0003f06070 */
[----:B------:R-:W-:Y:S02]  /*0e40*/  @P0 LOP3.LUT R11, R7, 0x7ff00000, RZ, 0x3c, !PT ;  /* 0x7ff00000070b0812 */ /* 0x000fe400078e3cff */
[----:B------:R-:W-:Y:S01]  /*0e50*/  @P0 MOV R10, RZ ;  /* 0x000000ff000a0202 */ /* 0x000fe20000000f00 */
[----:B------:R-:W-:Y:S06]  /*0e60*/  @P0 BRA `(.L_x_18) ;  /* 0x00000000006c0947 */ /* 0x000fec0003800000 */
[----:B------:R-:W-:-:S13]  /*0e70*/  ISETP.GE.U32.AND P0, PT, R9, 0x1000001, PT ;  /* 0x010000010900780c */ /* 0x000fda0003f06070 */
[----:B------:R-:W-:Y:S05]  /*0e80*/  @!P0 BRA `(.L_x_19) ;  /* 0x0000000000348947 */ /* 0x000fea0003800000 */
[----:B------:R-:W-:Y:S01]  /*0e90*/  IADD3 R11, PT, PT, R7, -0x3fe00000, RZ ;  /* 0xc0200000070b7810 */ /* 0x000fe20007ffe0ff */
[----:B------:R-:W-:-:S03]  /*0ea0*/  IMAD.MOV.U32 R10, RZ, RZ, R6 ;  /* 0x000000ffff0a7224 */ /* 0x000fc600078e0006 */
[----:B------:R-:W0:Y:S03]  /*0eb0*/  MUFU.RCP64H R13, R11 ;  /* 0x0000000b000d7308 */ /* 0x000e260000001800 */
[----:B0-----:R-:W-:-:S08]  /*0ec0*/  DFMA R14, -R10, R12, 1 ;  /* 0x3ff000000a0e742b */ /* 0x001fd0000000010c */
[----:B------:R-:W-:-:S08]  /*0ed0*/  DFMA R14, R14, R14, R14 ;  /* 0x0000000e0e0e722b */ /* 0x000fd0000000000e */
[----:B------:R-:W-:-:S08]  /*0ee0*/  DFMA R14, R12, R14, R12 ;  /* 0x0000000e0c0e722b */ /* 0x000fd0000000000c */
[----:B------:R-:W-:-:S08]  /*0ef0*/  DFMA R12, -R10, R14, 1 ;  /* 0x3ff000000a0c742b */ /* 0x000fd0000000010e */
[----:B------:R-:W-:-:S08]  /*0f00*/  DFMA R12, R14, R12, R14 ;  /* 0x0000000c0e0c722b */ /* 0x000fd0000000000e */
[----:B------:R-:W-:-:S08]  /*0f10*/  DMUL R12, R12, 2.2250738585072013831e-308 ;  /* 0x001000000c0c7828 */ /* 0x000fd00000000000 */
[----:B------:R-:W-:-:S08]  /*0f20*/  DFMA R6, -R6, R12, 1 ;  /* 0x3ff000000606742b */ /* 0x000fd0000000010c */
[----:B------:R-:W-:-:S08]  /*0f30*/  DFMA R6, R6, R6, R6 ;  /* 0x000000060606722b */ /* 0x000fd00000000006 */
[----:B------:R-:W-:Y:S01]  /*0f40*/  DFMA R10, R12, R6, R12 ;  /* 0x000000060c0a722b */ /* 0x000fe2000000000c */
[----:B------:R-:W-:Y:S10]  /*0f50*/  BRA `(.L_x_18) ;  /* 0x0000000000307947 */ /* 0x000ff40003800000 */
.L_x_19:
[----:B------:R-:W-:Y:S01]  /*0f60*/  DMUL R6, R6, 8.11296384146066816958e+31 ;  /* 0x4690000006067828 */ /* 0x000fe20000000000 */
[----:B------:R-:W-:-:S05]  /*0f70*/  MOV R10, R12 ;  /* 0x0000000c000a7202 */ /* 0x000fca0000000f00 */
[----:B------:R-:W0:Y:S02]  /*0f80*/  MUFU.RCP64H R11, R7 ;  /* 0x00000007000b7308 */ /* 0x000e240000001800 */
[----:B0-----:R-:W-:-:S08]  /*0f90*/  DFMA R12, -R6, R10, 1 ;  /* 0x3ff00000060c742b */ /* 0x001fd0000000010a */
[----:B------:R-:W-:-:S08]  /*0fa0*/  DFMA R12, R12, R12, R12 ;  /* 0x0000000c0c0c722b */ /* 0x000fd0000000000c */
[----:B------:R-:W-:-:S08]  /*0fb0*/  DFMA R12, R10, R12, R10 ;  /* 0x0000000c0a0c722b */ /* 0x000fd0000000000a */
[----:B------:R-:W-:-:S08]  /*0fc0*/  DFMA R10, -R6, R12, 1 ;  /* 0x3ff00000060a742b */ /* 0x000fd0000000010c */
[----:B------:R-:W-:-:S08]  /*0fd0*/  DFMA R10, R12, R10, R12 ;  /* 0x0000000a0c0a722b */ /* 0x000fd0000000000c */
[----:B------:R-:W-:Y:S01]  /*0fe0*/  DMUL R10, R10, 8.11296384146066816958e+31 ;  /* 0x469000000a0a7828 */ /* 0x000fe20000000000 */
[----:B------:R-:W-:Y:S10]  /*0ff0*/  BRA `(.L_x_18) ;  /* 0x0000000000087947 */ /* 0x000ff40003800000 */
.L_x_17:
[----:B------:R-:W-:Y:S02]  /*1000*/  LOP3.LUT R11, R7, 0x80000, RZ, 0xfc, !PT ;  /* 0x00080000070b7812 */ /* 0x000fe400078efcff */
[----:B------:R-:W-:-:S07]  /*1010*/  MOV R10, R6 ;  /* 0x00000006000a7202 */ /* 0x000fce0000000f00 */
.L_x_18:
[----:B------:R-:W-:-:S04]  /*1020*/  IMAD.MOV.U32 R9, RZ, RZ, 0x0 ;  /* 0x00000000ff097424 */ /* 0x000fc800078e00ff */
[----:B------:R-:W-:Y:S05]  /*1030*/  RET.REL.NODEC R8 `(_Z9gpu_applyPK1NPKfPf) ;  /* 0xffffffec08f07950 */ /* 0x000fea0003c3ffff */
        .weak           $__internal_1_$__cuda_sm20_rcp_rn_f32_slowpath
        .type           $__internal_1_$__cuda_sm20_rcp_rn_f32_slowpath,@function
        .size           $__internal_1_$__cuda_sm20_rcp_rn_f32_slowpath,(.L_x_25 - $__internal_1_$__cuda_sm20_rcp_rn_f32_slowpath)
$__internal_1_$__cuda_sm20_rcp_rn_f32_slowpath:
[----:B------:R-:W-:-:S04]  /*1040*/  SHF.L.U32 R9, R0, 0x1, RZ ;  /* 0x0000000100097819 */ /* 0x000fc800000006ff */
[----:B------:R-:W-:-:S04]  /*1050*/  SHF.R.U32.HI R14, RZ, 0x18, R9 ;  /* 0x00000018ff0e7819 */ /* 0x000fc80000011609 */
[----:B------:R-:W-:-:S13]  /*1060*/  ISETP.NE.U32.AND P0, PT, R14, RZ, PT ;  /* 0x000000ff0e00720c */ /* 0x000fda0003f05070 */
[----:B------:R-:W-:Y:S05]  /*1070*/  @P0 BRA `(.L_x_20) ;  /* 0x00000000002c0947 */ /* 0x000fea0003800000 */
[----:B------:R-:W-:-:S04]  /*1080*/  SHF.L.U32 R9, R0, 0x1, RZ ;  /* 0x0000000100097819 */ /* 0x000fc800000006ff */
[----:B------:R-:W-:-:S13]  /*1090*/  ISETP.NE.AND P0, PT, R9, RZ, PT ;  /* 0x000000ff0900720c */ /* 0x000fda0003f05270 */
[----:B------:R2:W3:Y:S01]  /*10a0*/  @!P0 MUFU.RCP R9, R0 ;  /* 0x0000000000098308 */ /* 0x0004e20000001000 */
[----:B------:R-:W-:Y:S05]  /*10b0*/  @!P0 BRA `(.L_x_21) ;  /* 0x0000000000a48947 */ /* 0x000fea0003800000 */
[----:B------:R-:W-:-:S04]  /*10c0*/  FFMA R10, R0, 1.84467440737095516160e+19, RZ ;  /* 0x5f800000000a7823 */ /* 0x000fc800000000ff */
[----:B---3--:R-:W2:Y:S02]  /*10d0*/  MUFU.RCP R9, R10 ;  /* 0x0000000a00097308 */ /* 0x008ea40000001000 */
[----:B--2---:R-:W-:-:S04]  /*10e0*/  FFMA R0, R10, R9, -1 ;  /* 0xbf8000000a007423 */ /* 0x004fc80000000009 */
[----:B------:R-:W-:-:S04]  /*10f0*/  FADD.FTZ R0, -R0, -RZ ;  /* 0x800000ff00007221 */ /* 0x000fc80000010100 */
[----:B------:R-:W-:-:S04]  /*1100*/  FFMA R0, R9, R0, R9 ;  /* 0x0000000009007223 */ /* 0x000fc80000000009 */
[----:B------:R-:W-:Y:S01]  /*1110*/  FFMA R9, R0, 1.84467440737095516160e+19, RZ ;  /* 0x5f80000000097823 */ /* 0x000fe200000000ff */
[----:B------:R-:W-:Y:S06]  /*1120*/  BRA `(.L_x_21) ;  /* 0x0000000000887947 */ /* 0x000fec0003800000 */
.L_x_20:
[----:B------:R-:W-:-:S05]  /*1130*/  VIADD R16, R14, 0xffffff03 ;  /* 0xffffff030e107836 */ /* 0x000fca0000000000 */
[----:B------:R-:W-:-:S13]  /*1140*/  ISETP.GT.U32.AND P0, PT, R16, 0x1, PT ;  /* 0x000000011000780c */ /* 0x000fda0003f04070 */
[----:B------:R-:W-:Y:S05]  /*1150*/  @P0 BRA `(.L_x_22) ;  /* 0x0000000000780947 */ /* 0x000fea0003800000 */
[----:B------:R-:W-:Y:S02]  /*1160*/  LOP3.LUT R9, R0, 0x7fffff, RZ, 0xc0, !PT ;  /* 0x007fffff00097812 */ /* 0x000fe400078ec0ff */
[----:B------:R-:W-:Y:S02]  /*1170*/  MOV R13, 0x3 ;  /* 0x00000003000d7802 */ /* 0x000fe40000000f00 */
[----:B------:R-:W-:Y:S02]  /*1180*/  LOP3.LUT R9, R9, 0x3f800000, RZ, 0xfc, !PT ;  /* 0x3f80000009097812 */ /* 0x000fe400078efcff */
[----:B------:R-:W-:Y:S02]  /*1190*/  SHF.L.U32 R13, R13, R16, RZ ;  /* 0x000000100d0d7219 */ /* 0x000fe400000006ff */
[----:B------:R-:W0:Y:S02]  /*11a0*/  MUFU.RCP R10, R9 ;  /* 0x00000009000a7308 */ /* 0x000e240000001000 */
[----:B0-----:R-:W-:-:S04]  /*11b0*/  FFMA R11, R9, R10, -1 ;  /* 0xbf800000090b7423 */ /* 0x001fc8000000000a */
[----:B------:R-:W-:-:S04]  /*11c0*/  FADD.FTZ R11, -R11, -RZ ;  /* 0x800000ff0b0b7221 */ /* 0x000fc80000010100 */
[CCC-:B------:R-:W-:Y:S01]  /*11d0*/  FFMA.RM R12, R10.reuse, R11.reuse, R10.reuse ;  /* 0x0000000b0a0c7223 */ /* 0x1c0fe2000000400a */
[----:B------:R-:W-:-:S04]  /*11e0*/  FFMA.RP R11, R10, R11, R10 ;  /* 0x0000000b0a0b7223 */ /* 0x000fc8000000800a */
[C---:B------:R-:W-:Y:S02]  /*11f0*/  LOP3.LUT R10, R12.reuse, 0x7fffff, RZ, 0xc0, !PT ;  /* 0x007fffff0c0a7812 */ /* 0x040fe400078ec0ff */
[----:B------:R-:W-:Y:S02]  /*1200*/  FSETP.NEU.FTZ.AND P0, PT, R12, R11, PT ;  /* 0x0000000b0c00720b */ /* 0x000fe40003f1d000 */
[----:B------:R-:W-:Y:S02]  /*1210*/  LOP3.LUT R10, R10, 0x800000, RZ, 0xfc, !PT ;  /* 0x008000000a0a7812 */ /* 0x000fe400078efcff */
[----:B------:R-:W-:Y:S02]  /*1220*/  SEL R11, RZ, 0xffffffff, !P0 ;  /* 0xffffffffff0b7807 */ /* 0x000fe40004000000 */
[----:B------:R-:W-:Y:S02]  /*1230*/  LOP3.LUT R13, R13, R10, RZ, 0xc0, !PT ;  /* 0x0000000a0d0d7212 */ /* 0x000fe400078ec0ff */
[----:B------:R-:W-:-:S02]  /*1240*/  IADD3 R11, PT, PT, -R11, RZ, RZ ;  /* 0x000000ff0b0b7210 */ /* 0x000fc40007ffe1ff */
[-C--:B------:R-:W-:Y:S02]  /*1250*/  SHF.R.U32.HI R13, RZ, R16.reuse, R13 ;  /* 0x00000010ff0d7219 */ /* 0x080fe4000001160d */
[----:B------:R-:W-:Y:S02]  /*1260*/  LOP3.LUT P1, RZ, R11, R16, R10, 0xf8, !PT ;  /* 0x000000100bff7212 */ /* 0x000fe4000782f80a */
[C---:B------:R-:W-:Y:S02]  /*1270*/  LOP3.LUT P0, RZ, R13.reuse, 0x1, RZ, 0xc0, !PT ;  /* 0x000000010dff7812 */ /* 0x040fe4000780c0ff */
[----:B------:R-:W-:-:S04]  /*1280*/  LOP3.LUT P2, RZ, R13, 0x2, RZ, 0xc0, !PT ;  /* 0x000000020dff7812 */ /* 0x000fc8000784c0ff */
[----:B------:R-:W-:Y:S02]  /*1290*/  PLOP3.LUT P0, PT, P0, P1, P2, 0xe0, 0x0 ;  /* 0x000000000000781c */ /* 0x000fe40000703c20 */
[----:B------:R-:W-:Y:S02]  /*12a0*/  LOP3.LUT P1, RZ, R0, 0x7fffff, RZ, 0xc0, !PT ;  /* 0x007fffff00ff7812 */ /* 0x000fe4000782c0ff */
[----:B------:R-:W-:-:S05]  /*12b0*/  SEL R9, RZ, 0x1, !P0 ;  /* 0x00000001ff097807 */ /* 0x000fca0004000000 */
[----:B------:R-:W-:-:S05]  /*12c0*/  IMAD.MOV R9, RZ, RZ, -R9 ;  /* 0x000000ffff097224 */ /* 0x000fca00078e0a09 */
[----:B------:R-:W-:Y:S02]  /*12d0*/  ISETP.GE.AND P0, PT, R9, RZ, PT ;  /* 0x000000ff0900720c */ /* 0x000fe40003f06270 */
[----:B------:R-:W-:-:S04]  /*12e0*/  IADD3 R9, PT, PT, R14, -0xfc, RZ ;  /* 0xffffff040e097810 */ /* 0x000fc80007ffe0ff */
[----:B------:R-:W-:-:S07]  /*12f0*/  SHF.R.U32.HI R9, RZ, R9, R10 ;  /* 0x00000009ff097219 */ /* 0x000fce000001160a */
[----:B------:R-:W-:-:S05]  /*1300*/  @!P0 IADD3 R9, PT, PT, R9, 0x1, RZ ;  /* 0x0000000109098810 */ /* 0x000fca0007ffe0ff */
[----:B------:R-:W-:-:S05]  /*1310*/  @!P1 IMAD.SHL.U32 R9, R9, 0x2, RZ ;  /* 0x0000000209099824 */ /* 0x000fca00078e00ff */
[----:B------:R-:W-:Y:S01]  /*1320*/  LOP3.LUT R9, R9, 0x80000000, R0, 0xf8, !PT ;  /* 0x8000000009097812 */ /* 0x000fe200078ef800 */
[----:B------:R-:W-:Y:S06]  /*1330*/  BRA `(.L_x_21) ;  /* 0x0000000000047947 */ /* 0x000fec0003800000 */
.L_x_22:
[----:B------:R0:W1:Y:S02]  /*1340*/  MUFU.RCP R9, R0 ;  /* 0x0000000000097308 */ /* 0x0000640000001000 */
.L_x_21:
[----:B-1-3--:R-:W-:Y:S01]  /*1350*/  MOV R12, R9 ;  /* 0x00000009000c7202 */ /* 0x00afe20000000f00 */
[----:B------:R-:W-:-:S04]  /*1360*/  HFMA2 R9, -RZ, RZ, 0, 0 ;  /* 0x00000000ff097431 */ /* 0x000fc800000001ff */
[----:B0-2---:R-:W-:Y:S05]  /*1370*/  RET.REL.NODEC R8 `(_Z9gpu_applyPK1NPKfPf) ;  /* 0xffffffec08207950 */ /* 0x005fea0003c3ffff */
.L_x_23:
[----:B------:R-:W-:-:S00]  /*1380*/  BRA `(.L_x_23) ;  /* 0xfffffffc00fc7947 */ /* 0x000fc0000383ffff */
[----:B------:R-:W-:-:S00]  /*1390*/  NOP ;  /* 0x0000000000007918 */ /* 0x000fc00000000000 */
        /* <DEDUP_REMOVED lines=14> */
.L_x_25:


//--------------------- .nv.shared.reserved.0     --------------------------
	.section	.nv.shared.reserved.0,"aw",@nobits
	.weak		__nv_reservedSMEM_offset_0_alias
	.size		__nv_reservedSMEM_offset_0_alias, 0, 64
	.other		__nv_reservedSMEM_offset_0_alias,@"STO_CUDA_RESERVED_SHARED STV_DEFAULT"
__nv_reservedSMEM_offset_0_alias:
	.zero		0
	.zero		64


//--------------------- .nv.constant0._Z9gpu_applyPK1NPKfPf --------------------------
	.section	.nv.constant0._Z9gpu_applyPK1NPKfPf,"a",@progbits
	.sectionflags	@""
	.align	4
.nv.constant0._Z9gpu_applyPK1NPKfPf:
	.zero		920


//--------------------- SYMBOLS --------------------------

	.type		.nv.reservedSmem.offset0,@object
	.size		.nv.reservedSmem.offset0,0x4
